	.headerflags	@"EF_CUDA_TEXMODE_UNIFIED EF_CUDA_64BIT_ADDRESS EF_CUDA_ACCELERATORS EF_CUDA_SM90 EF_CUDA_VIRTUAL_SM(EF_CUDA_SM90)"
	.elftype	@"ET_EXEC"


//--------------------- .nv.info                  --------------------------
	.section	.nv.info,"",@"SHT_CUDA_INFO"
	.align	4


	//----- nvinfo : EIATTR_REGCOUNT
	.align		4
        /*0000*/ 	.byte	0x04, 0x2f
        /*0002*/ 	.short	(.L_3 - .L_2)
	.align		4
.L_2:
        /*0004*/ 	.word	index@(triton_poi_fused__native_batch_norm_legit_no_training_relu_6)
        /*0008*/ 	.word	0x00000022


	//----- nvinfo : EIATTR_MIN_STACK_SIZE
	.align		4
.L_3:
        /*000c*/ 	.byte	0x04, 0x12
        /*000e*/ 	.short	(.L_5 - .L_4)
	.align		4
.L_4:
        /*0010*/ 	.word	index@(triton_poi_fused__native_batch_norm_legit_no_training_relu_6)
        /*0014*/ 	.word	0x00000000


	//----- nvinfo : EIATTR_FRAME_SIZE
	.align		4
.L_5:
        /*0018*/ 	.byte	0x04, 0x11
        /*001a*/ 	.short	(.L_7 - .L_6)
	.align		4
.L_6:
        /*001c*/ 	.word	index@(triton_poi_fused__native_batch_norm_legit_no_training_relu_6)
        /*0020*/ 	.word	0x00000000


	//----- nvinfo : EIATTR_MIN_STACK_SIZE
	.align		4
.L_7:
        /*0024*/ 	.byte	0x04, 0x12
        /*0026*/ 	.short	(.L_9 - .L_8)
	.align		4
.L_8:
        /*0028*/ 	.word	index@(triton_poi_fused__native_batch_norm_legit_no_training_relu_6)
        /*002c*/ 	.word	0x00000000
.L_9:


//--------------------- .nv.info.triton_poi_fused__native_batch_norm_legit_no_training_relu_6 --------------------------
	.section	.nv.info.triton_poi_fused__native_batch_norm_legit_no_training_relu_6,"",@"SHT_CUDA_INFO"
	.sectionflags	@""
	.align	4


	//----- nvinfo : EIATTR_CUDA_API_VERSION
	.align		4
        /*0000*/ 	.byte	0x04, 0x37
        /*0002*/ 	.short	(.L_11 - .L_10)
.L_10:
        /*0004*/ 	.word	0x0000007c


	//----- nvinfo : EIATTR_KPARAM_INFO
	.align		4
.L_11:
        /*0008*/ 	.byte	0x04, 0x17
        /*000a*/ 	.short	(.L_13 - .L_12)
.L_12:
        /*000c*/ 	.word	0x00000000
        /*0010*/ 	.short	0x0005
        /*0012*/ 	.short	0x0028
        /*0014*/ 	.byte	0x00, 0xf0, 0x11, 0x00


	//----- nvinfo : EIATTR_KPARAM_INFO
	.align		4
.L_13:
        /*0018*/ 	.byte	0x04, 0x17
        /*001a*/ 	.short	(.L_15 - .L_14)
.L_14:
        /*001c*/ 	.word	0x00000000
        /*0020*/ 	.short	0x0004
        /*0022*/ 	.short	0x0020
        /*0024*/ 	.byte	0x00, 0xf4, 0x21, 0x00


	//----- nvinfo : EIATTR_KPARAM_INFO
	.align		4
.L_15:
        /*0028*/ 	.byte	0x04, 0x17
        /*002a*/ 	.short	(.L_17 - .L_16)
.L_16:
        /*002c*/ 	.word	0x00000000
        /*0030*/ 	.short	0x0003
        /*0032*/ 	.short	0x0018
        /*0034*/ 	.byte	0x00, 0xf4, 0x21, 0x00


	//----- nvinfo : EIATTR_KPARAM_INFO
	.align		4
.L_17:
        /*0038*/ 	.byte	0x04, 0x17
        /*003a*/ 	.short	(.L_19 - .L_18)
.L_18:
        /*003c*/ 	.word	0x00000000
        /*0040*/ 	.short	0x0002
        /*0042*/ 	.short	0x0010
        /*0044*/ 	.byte	0x00, 0xf4, 0x21, 0x00


	//----- nvinfo : EIATTR_KPARAM_INFO
	.align		4
.L_19:
        /*0048*/ 	.byte	0x04, 0x17
        /*004a*/ 	.short	(.L_21 - .L_20)
.L_20:
        /*004c*/ 	.word	0x00000000
        /*0050*/ 	.short	0x0001
        /*0052*/ 	.short	0x0008
        /*0054*/ 	.byte	0x00, 0xf4, 0x21, 0x00


	//----- nvinfo : EIATTR_KPARAM_INFO
	.align		4
.L_21:
        /*0058*/ 	.byte	0x04, 0x17
        /*005a*/ 	.short	(.L_23 - .L_22)
.L_22:
        /*005c*/ 	.word	0x00000000
        /*0060*/ 	.short	0x0000
        /*0062*/ 	.short	0x0000
        /*0064*/ 	.byte	0x00, 0xf4, 0x21, 0x00


	//----- nvinfo : EIATTR_SPARSE_MMA_MASK
	.align		4
.L_23:
        /*0068*/ 	.byte	0x03, 0x50
        /*006a*/ 	.short	0x0000


	//----- nvinfo : EIATTR_MAXREG_COUNT
	.align		4
        /*006c*/ 	.byte	0x03, 0x1b
        /*006e*/ 	.short	0x00ff


	//----- nvinfo : EIATTR_EXIT_INSTR_OFFSETS
	.align		4
        /*0070*/ 	.byte	0x04, 0x1c
        /*0072*/ 	.short	(.L_25 - .L_24)


	//   ....[0]....
.L_24:
        /*0074*/ 	.word	0x00000b10


	//   ....[1]....
        /*0078*/ 	.word	0x00000b30


	//----- nvinfo : EIATTR_REQNTID
	.align		4
.L_25:
        /*007c*/ 	.byte	0x04, 0x10
        /*007e*/ 	.short	(.L_27 - .L_26)
.L_26:
        /*0080*/ 	.word	0x00000080
        /*0084*/ 	.word	0x00000001
        /*0088*/ 	.word	0x00000001


	//----- nvinfo : EIATTR_CBANK_PARAM_SIZE
	.align		4
.L_27:
        /*008c*/ 	.byte	0x03, 0x19
        /*008e*/ 	.short	0x002c


	//----- nvinfo : EIATTR_PARAM_CBANK
	.align		4
        /*0090*/ 	.byte	0x04, 0x0a
        /*0092*/ 	.short	(.L_29 - .L_28)
	.align		4
.L_28:
        /*0094*/ 	.word	index@(.nv.constant0.triton_poi_fused__native_batch_norm_legit_no_training_relu_6)
        /*0098*/ 	.short	0x0210
        /*009a*/ 	.short	0x002c


	//----- nvinfo : EIATTR_SW_WAR
	.align		4
.L_29:
        /*009c*/ 	.byte	0x04, 0x36
        /*009e*/ 	.short	(.L_31 - .L_30)
.L_30:
        /*00a0*/ 	.word	0x00000008
.L_31:


//--------------------- .nv.callgraph             --------------------------
	.section	.nv.callgraph,"",@"SHT_CUDA_CALLGRAPH"
	.align	4
	.sectionentsize	8
	.align		4
        /*0000*/ 	.word	0x00000000
	.align		4
        /*0004*/ 	.word	0xffffffff
	.align		4
        /*0008*/ 	.word	0x00000000
	.align		4
        /*000c*/ 	.word	0xfffffffe
	.align		4
        /*0010*/ 	.word	0x00000000
	.align		4
        /*0014*/ 	.word	0xfffffffd
	.align		4
        /*0018*/ 	.word	0x00000000
	.align		4
        /*001c*/ 	.word	0xfffffffc


//--------------------- .nv.constant4             --------------------------
	.section	.nv.constant4,"a",@progbits
	.align	8
	.align		8
.nv.constant4:
        /*0000*/ 	.dword	_$_str
	.align		8
        /*0008*/ 	.dword	_$_str_$_2


//--------------------- .text.triton_poi_fused__native_batch_norm_legit_no_training_relu_6 --------------------------
	.section	.text.triton_poi_fused__native_batch_norm_legit_no_training_relu_6,"ax",@progbits
	.align	128
        .global         triton_poi_fused__native_batch_norm_legit_no_training_relu_6
        .type           triton_poi_fused__native_batch_norm_legit_no_training_relu_6,@function
        .size           triton_poi_fused__native_batch_norm_legit_no_training_relu_6,(.L_x_1 - triton_poi_fused__native_batch_norm_legit_no_training_relu_6)
        .other          triton_poi_fused__native_batch_norm_legit_no_training_relu_6,@"STO_CUDA_ENTRY STV_DEFAULT"
triton_poi_fused__native_batch_norm_legit_no_training_relu_6:
.text.triton_poi_fused__native_batch_norm_legit_no_training_relu_6:
[----:B------:R-:W0:Y:S02]  /*0000*/  LDC R1, c[0x0][0x28] ;  /* 0x00000a00ff017b82 */ /* 0x000e240000000800 */
[----:B------:R-:W1:Y:S01]  /*0010*/  S2R R0, SR_TID.X ;  /* 0x0000000000007919 */ /* 0x000e620000002100 */
[----:B------:R-:W2:Y:S01]  /*0020*/  LDC.64 R2, c[0x0][0x220] ;  /* 0x00008800ff027b82 */ /* 0x000ea20000000a00 */
[----:B------:R-:W-:Y:S02]  /*0030*/  CS2R R8, SRZ ;  /* 0x0000000000087805 */ /* 0x000fe4000001ff00 */
[----:B------:R-:W-:Y:S01]  /*0040*/  CS2R R10, SRZ ;  /* 0x00000000000a7805 */ /* 0x000fe2000001ff00 */
[----:B------:R-:W3:Y:S01]  /*0050*/  S2R R13, SR_CTAID.X ;  /* 0x00000000000d7919 */ /* 0x000ee20000002500 */
[----:B------:R-:W-:Y:S01]  /*0060*/  ULDC.64 UR4, c[0x0][0x208] ;  /* 0x0000820000047ab9 */ /* 0x000fe20000000a00 */
[----:B------:R-:W-:Y:S02]  /*0070*/  CS2R R6, SRZ ;  /* 0x0000000000067805 */ /* 0x000fe4000001ff00 */
[----:B------:R-:W4:Y:S08]  /*0080*/  LDC.64 R26, c[0x0][0x210] ;  /* 0x00008400ff1a7b82 */ /* 0x000f300000000a00 */
[----:B------:R-:W5:Y:S01]  /*0090*/  LDC.64 R30, c[0x0][0x218] ;  /* 0x00008600ff1e7b82 */ /* 0x000f620000000a00 */
[----:B-1----:R-:W-:-:S02]  /*00a0*/  SHF.L.U32 R0, R0, 0x2, RZ ;  /* 0x0000000200007819 */ /* 0x002fc400000006ff */
[----:B---3--:R-:W-:Y:S02]  /*00b0*/  SHF.R.S32.HI R4, RZ, 0x15, R13 ;  /* 0x00000015ff047819 */ /* 0x008fe4000001140d */
[----:B------:R-:W-:Y:S02]  /*00c0*/  LOP3.LUT R0, R0, 0x1fc, RZ, 0xc0, !PT ;  /* 0x000001fc00007812 */ /* 0x000fe400078ec0ff */
[----:B------:R-:W-:Y:S02]  /*00d0*/  SGXT R4, R4, 0x1 ;  /* 0x000000010404781a */ /* 0x000fe40000000200 */
[----:B------:R-:W-:-:S04]  /*00e0*/  LEA R13, R13, R0, 0xa ;  /* 0x000000000d0d7211 */ /* 0x000fc800078e50ff */
[----:B------:R-:W-:Y:S02]  /*00f0*/  LEA.HI R4, R4, R13, RZ, 0x5 ;  /* 0x0000000d04047211 */ /* 0x000fe400078f28ff */
[----:B------:R-:W-:Y:S02]  /*0100*/  ISETP.GE.AND P1, PT, R13, 0x2a3480, PT ;  /* 0x002a34800d00780c */ /* 0x000fe40003f26270 */
[----:B------:R-:W-:-:S04]  /*0110*/  LOP3.LUT R4, R4, 0xffffffe0, RZ, 0xc0, !PT ;  /* 0xffffffe004047812 */ /* 0x000fc800078ec0ff */
[----:B------:R-:W-:-:S05]  /*0120*/  IADD3 R25, R13, -R4, RZ ;  /* 0x800000040d197210 */ /* 0x000fca0007ffe0ff */
[----:B--2---:R-:W-:-:S05]  /*0130*/  IMAD.WIDE R2, R25, 0x4, R2 ;  /* 0x0000000419027825 */ /* 0x004fca00078e0202 */
[----:B------:R-:W2:Y:S01]  /*0140*/  @!P1 LDG.E.EL.128 R8, desc[UR4][R2.64] ;  /* 0x0000000402089981 */ /* 0x000ea2000c2e1d00 */
[----:B------:R-:W-:Y:S02]  /*0150*/  IADD3 R0, R13, 0x200, RZ ;  /* 0x000002000d007810 */ /* 0x000fe40007ffe0ff */
[----:B------:R-:W-:Y:S02]  /*0160*/  CS2R R4, SRZ ;  /* 0x0000000000047805 */ /* 0x000fe4000001ff00 */
[----:B------:R-:W-:-:S13]  /*0170*/  ISETP.GE.AND P0, PT, R0, 0x2a3480, PT ;  /* 0x002a34800000780c */ /* 0x000fda0003f06270 */
[----:B------:R2:W3:Y:S01]  /*0180*/  @!P0 LDG.E.EL.128 R4, desc[UR4][R2.64] ;  /* 0x0000000402048981 */ /* 0x0004e2000c2e1d00 */
[----:B------:R-:W-:Y:S01]  /*0190*/  HFMA2.MMA R0, -RZ, RZ, 1.625, 0 ;  /* 0x3e800000ff007435 */ /* 0x000fe200000001ff */
[----:B----4-:R-:W-:Y:S01]  /*01a0*/  IMAD.WIDE R26, R13, 0x4, R26 ;  /* 0x000000040d1a7825 */ /* 0x010fe200078e021a */
[----:B------:R-:W-:Y:S02]  /*01b0*/  CS2R R12, SRZ ;  /* 0x00000000000c7805 */ /* 0x000fe4000001ff00 */
[----:B------:R-:W-:Y:S02]  /*01c0*/  CS2R R14, SRZ ;  /* 0x00000000000e7805 */ /* 0x000fe4000001ff00 */
[----:B------:R-:W-:Y:S02]  /*01d0*/  CS2R R16, SRZ ;  /* 0x0000000000107805 */ /* 0x000fe4000001ff00 */
[----:B------:R-:W-:Y:S01]  /*01e0*/  CS2R R18, SRZ ;  /* 0x0000000000127805 */ /* 0x000fe2000001ff00 */
[----:B-----5:R-:W-:-:S05]  /*01f0*/  IMAD.WIDE R30, R25, 0x4, R30 ;  /* 0x00000004191e7825 */ /* 0x020fca00078e021e */
[----:B------:R-:W4:Y:S04]  /*0200*/  @!P0 LDG.E.128 R16, desc[UR4][R26.64+0x800] ;  /* 0x000800041a108981 */ /* 0x000f28000c1e1d00 */
[----:B------:R-:W4:Y:S01]  /*0210*/  @!P0 LDG.E.EL.128 R12, desc[UR4][R30.64] ;  /* 0x000000041e0c8981 */ /* 0x000f22000c2e1d00 */
[----:B--2---:R-:W-:Y:S01]  /*0220*/  FADD R2, R8, 0.0010000000474974513054 ;  /* 0x3a83126f08027421 */ /* 0x004fe20000000000 */
[----:B------:R-:W-:Y:S01]  /*0230*/  FADD R20, R9, 0.0010000000474974513054 ;  /* 0x3a83126f09147421 */ /* 0x000fe20000000000 */
[----:B------:R-:W-:Y:S01]  /*0240*/  FADD R10, R10, 0.0010000000474974513054 ;  /* 0x3a83126f0a0a7421 */ /* 0x000fe20000000000 */
[----:B------:R-:W-:-:S03]  /*0250*/  FADD R11, R11, 0.0010000000474974513054 ;  /* 0x3a83126f0b0b7421 */ /* 0x000fc60000000000 */
[----:B------:R-:W1:Y:S08]  /*0260*/  MUFU.SQRT R2, R2 ;  /* 0x0000000200027308 */ /* 0x000e700000002000 */
[----:B------:R-:W2:Y:S01]  /*0270*/  MUFU.SQRT R20, R20 ;  /* 0x0000001400147308 */ /* 0x000ea20000002000 */
[----:B---3--:R-:W-:Y:S01]  /*0280*/  FADD R8, R4, 0.0010000000474974513054 ;  /* 0x3a83126f04087421 */ /* 0x008fe20000000000 */
[----:B------:R-:W-:Y:S01]  /*0290*/  FADD R5, R5, 0.0010000000474974513054 ;  /* 0x3a83126f05057421 */ /* 0x000fe20000000000 */
[----:B------:R-:W-:Y:S01]  /*02a0*/  FADD R6, R6, 0.0010000000474974513054 ;  /* 0x3a83126f06067421 */ /* 0x000fe20000000000 */
[----:B-1----:R-:W-:-:S04]  /*02b0*/  FSETP.GT.AND P4, PT, R2, 8.50705917302346158658e+37, PT ;  /* 0x7e8000000200780b */ /* 0x002fc80003f84000 */
[----:B------:R-:W1:Y:S01]  /*02c0*/  MUFU.SQRT R3, R10 ;  /* 0x0000000a00037308 */ /* 0x000e620000002000 */
[----:B------:R-:W-:Y:S01]  /*02d0*/  FSETP.GEU.AND P5, PT, R2, 1.175494350822287508e-38, PT ;  /* 0x008000000200780b */ /* 0x000fe20003fae000 */
[----:B------:R-:W-:Y:S01]  /*02e0*/  FADD R7, R7, 0.0010000000474974513054 ;  /* 0x3a83126f07077421 */ /* 0x000fe20000000000 */
[----:B--2---:R-:W-:-:S05]  /*02f0*/  FSETP.GT.AND P3, PT, R20, 8.50705917302346158658e+37, PT ;  /* 0x7e8000001400780b */ /* 0x004fca0003f64000 */
[----:B------:R2:W3:Y:S01]  /*0300*/  MUFU.SQRT R9, R11 ;  /* 0x0000000b00097308 */ /* 0x0004e20000002000 */
[----:B------:R-:W-:Y:S01]  /*0310*/  FSETP.GEU.AND P2, PT, R20, 1.175494350822287508e-38, PT ;  /* 0x008000001400780b */ /* 0x000fe20003f4e000 */
[----:B------:R-:W-:Y:S01]  /*0320*/  @P4 FMUL R2, R2, 0.25 ;  /* 0x3e80000002024820 */ /* 0x000fe20000400000 */
[----:B----4-:R-:W-:Y:S01]  /*0330*/  FADD R15, -R15, R19 ;  /* 0x000000130f0f7221 */ /* 0x010fe20000000100 */
[----:B-1----:R-:W-:-:S04]  /*0340*/  FSETP.GT.AND P6, PT, R3, 8.50705917302346158658e+37, PT ;  /* 0x7e8000000300780b */ /* 0x002fc80003fc4000 */
[----:B------:R-:W1:Y:S01]  /*0350*/  MUFU.SQRT R8, R8 ;  /* 0x0000000800087308 */ /* 0x000e620000002000 */
[----:B--2---:R-:W-:Y:S01]  /*0360*/  FSEL R11, R0, 1, P4 ;  /* 0x3f800000000b7808 */ /* 0x004fe20002000000 */
[----:B------:R-:W-:Y:S01]  /*0370*/  @!P5 FMUL R2, R2, 16777216 ;  /* 0x4b8000000202d820 */ /* 0x000fe20000400000 */
[----:B------:R-:W-:Y:S01]  /*0380*/  FSETP.GEU.AND P4, PT, R3, 1.175494350822287508e-38, PT ;  /* 0x008000000300780b */ /* 0x000fe20003f8e000 */
[----:B------:R-:W-:Y:S01]  /*0390*/  @P3 FMUL R20, R20, 0.25 ;  /* 0x3e80000014143820 */ /* 0x000fe20000400000 */
[----:B------:R-:W-:Y:S01]  /*03a0*/  FSEL R28, R0, 1, P6 ;  /* 0x3f800000001c7808 */ /* 0x000fe20003000000 */
[----:B------:R-:W-:Y:S01]  /*03b0*/  @!P5 FMUL R11, R11, 16777216 ;  /* 0x4b8000000b0bd820 */ /* 0x000fe20000400000 */
[----:B---3--:R-:W-:Y:S01]  /*03c0*/  FSETP.GT.AND P5, PT, R9, 8.50705917302346158658e+37, PT ;  /* 0x7e8000000900780b */ /* 0x008fe20003fa4000 */
[----:B------:R2:W3:Y:S01]  /*03d0*/  MUFU.SQRT R4, R5 ;  /* 0x0000000500047308 */ /* 0x0004e20000002000 */
[----:B------:R-:W-:Y:S02]  /*03e0*/  @!P2 FMUL R20, R20, 16777216 ;  /* 0x4b8000001414a820 */ /* 0x000fe40000400000 */
[----:B------:R-:W-:Y:S01]  /*03f0*/  FSEL R29, R0, 1, P5 ;  /* 0x3f800000001d7808 */ /* 0x000fe20002800000 */
[----:B------:R-:W-:Y:S01]  /*0400*/  @P6 FMUL R3, R3, 0.25 ;  /* 0x3e80000003036820 */ /* 0x000fe20000400000 */
[----:B-1----:R-:W-:-:S03]  /*0410*/  FSETP.GEU.AND P6, PT, R8, 1.175494350822287508e-38, PT ;  /* 0x008000000800780b */ /* 0x002fc60003fce000 */
[----:B------:R-:W-:Y:S01]  /*0420*/  MUFU.RCP R2, R2 ;  /* 0x0000000200027308 */ /* 0x000fe20000001000 */
[----:B--2---:R-:W-:Y:S01]  /*0430*/  FSEL R5, R0, 1, P3 ;  /* 0x3f80000000057808 */ /* 0x004fe20001800000 */
[----:B------:R-:W-:Y:S01]  /*0440*/  @!P4 FMUL R3, R3, 16777216 ;  /* 0x4b8000000303c820 */ /* 0x000fe20000400000 */
[C---:B------:R-:W-:Y:S01]  /*0450*/  FSETP.GEU.AND P3, PT, R9.reuse, 1.175494350822287508e-38, PT ;  /* 0x008000000900780b */ /* 0x040fe20003f6e000 */
[----:B------:R-:W-:Y:S01]  /*0460*/  @P5 FMUL R9, R9, 0.25 ;  /* 0x3e80000009095820 */ /* 0x000fe20000400000 */
[----:B------:R-:W-:Y:S01]  /*0470*/  @!P4 FMUL R28, R28, 16777216 ;  /* 0x4b8000001c1cc820 */ /* 0x000fe20000400000 */
[----:B------:R-:W-:Y:S01]  /*0480*/  @!P2 FMUL R5, R5, 16777216 ;  /* 0x4b8000000505a820 */ /* 0x000fe20000400000 */
[----:B------:R-:W-:Y:S01]  /*0490*/  FSETP.GT.AND P2, PT, R8, 8.50705917302346158658e+37, PT ;  /* 0x7e8000000800780b */ /* 0x000fe20003f44000 */
[----:B------:R-:W1:Y:S01]  /*04a0*/  MUFU.SQRT R23, R6 ;  /* 0x0000000600177308 */ /* 0x000e620000002000 */
[C---:B---3--:R-:W-:Y:S02]  /*04b0*/  FSETP.GT.AND P5, PT, R4.reuse, 8.50705917302346158658e+37, PT ;  /* 0x7e8000000400780b */ /* 0x048fe40003fa4000 */
[----:B------:R-:W-:-:S05]  /*04c0*/  FSETP.GEU.AND P4, PT, R4, 1.175494350822287508e-38, PT ;  /* 0x008000000400780b */ /* 0x000fca0003f8e000 */
[----:B------:R-:W2:Y:S01]  /*04d0*/  MUFU.SQRT R22, R7 ;  /* 0x0000000700167308 */ /* 0x000ea20000002000 */
[----:B------:R-:W-:Y:S01]  /*04e0*/  @!P3 FMUL R9, R9, 16777216 ;  /* 0x4b8000000909b820 */ /* 0x000fe20000400000 */
[----:B------:R-:W-:Y:S02]  /*04f0*/  @!P3 FMUL R29, R29, 16777216 ;  /* 0x4b8000001d1db820 */ /* 0x000fe40000400000 */
[----:B------:R-:W-:Y:S02]  /*0500*/  @P2 FMUL R8, R8, 0.25 ;  /* 0x3e80000008082820 */ /* 0x000fe40000400000 */
[----:B------:R-:W-:Y:S01]  /*0510*/  @P5 FMUL R4, R4, 0.25 ;  /* 0x3e80000004045820 */ /* 0x000fe20000400000 */
[----:B-1----:R-:W-:Y:S01]  /*0520*/  FSETP.GEU.AND P3, PT, R23, 1.175494350822287508e-38, PT ;  /* 0x008000001700780b */ /* 0x002fe20003f6e000 */
[----:B------:R1:W3:Y:S01]  /*0530*/  MUFU.RCP R24, R20 ;  /* 0x0000001400187308 */ /* 0x0002e20000001000 */
[----:B------:R-:W-:Y:S01]  /*0540*/  @!P6 FMUL R8, R8, 16777216 ;  /* 0x4b8000000808e820 */ /* 0x000fe20000400000 */
[----:B------:R-:W-:-:S06]  /*0550*/  @!P4 FMUL R4, R4, 16777216 ;  /* 0x4b8000000404c820 */ /* 0x000fcc0000400000 */
[----:B------:R4:W5:Y:S01]  /*0560*/  MUFU.RCP R7, R3 ;  /* 0x0000000300077308 */ /* 0x0009620000001000 */
[----:B-1----:R-:W-:Y:S01]  /*0570*/  FMUL R20, R2, R11 ;  /* 0x0000000b02147220 */ /* 0x002fe20000400000 */
[----:B------:R-:W-:Y:S02]  /*0580*/  FSEL R2, R0, 1, P2 ;  /* 0x3f80000000027808 */ /* 0x000fe40001000000 */
[----:B------:R-:W-:Y:S02]  /*0590*/  CS2R R10, SRZ ;  /* 0x00000000000a7805 */ /* 0x000fe4000001ff00 */
[----:B------:R-:W-:Y:S01]  /*05a0*/  FSETP.GT.AND P2, PT, R23, 8.50705917302346158658e+37, PT ;  /* 0x7e8000001700780b */ /* 0x000fe20003f44000 */
[----:B------:R-:W-:Y:S01]  /*05b0*/  @!P6 FMUL R2, R2, 16777216 ;  /* 0x4b8000000202e820 */ /* 0x000fe20000400000 */
[----:B--2---:R-:W-:Y:S01]  /*05c0*/  FSETP.GT.AND P6, PT, R22, 8.50705917302346158658e+37, PT ;  /* 0x7e8000001600780b */ /* 0x004fe20003fc4000 */
[----:B------:R-:W1:Y:S01]  /*05d0*/  MUFU.RCP R6, R9 ;  /* 0x0000000900067308 */ /* 0x000e620000001000 */
[----:B----4-:R-:W-:Y:S01]  /*05e0*/  FSEL R3, R0, 1, P5 ;  /* 0x3f80000000037808 */ /* 0x010fe20002800000 */
[----:B---3--:R-:W-:Y:S01]  /*05f0*/  FMUL R24, R24, R5 ;  /* 0x0000000518187220 */ /* 0x008fe20000400000 */
[----:B------:R-:W-:Y:S01]  /*0600*/  FSETP.GEU.AND P5, PT, R22, 1.175494350822287508e-38, PT ;  /* 0x008000001600780b */ /* 0x000fe20003fae000 */
[----:B-----5:R-:W-:Y:S01]  /*0610*/  FMUL R28, R7, R28 ;  /* 0x0000001c071c7220 */ /* 0x020fe20000400000 */
[----:B------:R-:W-:-:S05]  /*0620*/  FSEL R7, R0, 1, P6 ;  /* 0x3f80000000077808 */ /* 0x000fca0003000000 */
[----:B------:R-:W-:Y:S01]  /*0630*/  @P2 FMUL R23, R23, 0.25 ;  /* 0x3e80000017172820 */ /* 0x000fe20000400000 */
[----:B------:R2:W3:Y:S01]  /*0640*/  MUFU.RCP R5, R8 ;  /* 0x0000000800057308 */ /* 0x0004e20000001000 */
[----:B------:R-:W-:Y:S01]  /*0650*/  @!P4 FMUL R3, R3, 16777216 ;  /* 0x4b8000000303c820 */ /* 0x000fe20000400000 */
[----:B------:R-:W-:Y:S01]  /*0660*/  @P6 FMUL R22, R22, 0.25 ;  /* 0x3e80000016166820 */ /* 0x000fe20000400000 */
[----:B------:R-:W-:Y:S01]  /*0670*/  @!P3 FMUL R23, R23, 16777216 ;  /* 0x4b8000001717b820 */ /* 0x000fe20000400000 */
[----:B-1----:R-:W-:Y:S02]  /*0680*/  FMUL R29, R6, R29 ;  /* 0x0000001d061d7220 */ /* 0x002fe40000400000 */
[----:B------:R-:W-:Y:S02]  /*0690*/  @!P5 FMUL R22, R22, 16777216 ;  /* 0x4b8000001616d820 */ /* 0x000fe40000400000 */
[----:B------:R-:W1:Y:S01]  /*06a0*/  MUFU.RCP R4, R4 ;  /* 0x0000000400047308 */ /* 0x000e620000001000 */
[----:B------:R-:W-:Y:S01]  /*06b0*/  FSEL R6, R0, 1, P2 ;  /* 0x3f80000000067808 */ /* 0x000fe20001000000 */
[----:B------:R-:W-:Y:S01]  /*06c0*/  @!P5 FMUL R7, R7, 16777216 ;  /* 0x4b8000000707d820 */ /* 0x000fe20000400000 */
[----:B--2---:R-:W-:-:S03]  /*06d0*/  CS2R R8, SRZ ;  /* 0x0000000000087805 */ /* 0x004fc6000001ff00 */
[----:B------:R-:W-:Y:S01]  /*06e0*/  @!P3 FMUL R6, R6, 16777216 ;  /* 0x4b8000000606b820 */ /* 0x000fe20000400000 */
[----:B---3--:R-:W-:Y:S01]  /*06f0*/  FMUL R2, R5, R2 ;  /* 0x0000000205027220 */ /* 0x008fe20000400000 */
[----:B------:R-:W2:Y:S01]  /*0700*/  MUFU.RCP R23, R23 ;  /* 0x0000001700177308 */ /* 0x000ea20000001000 */
[----:B------:R-:W3:Y:S01]  /*0710*/  @!P1 LDG.E.EL.128 R8, desc[UR4][R30.64] ;  /* 0x000000041e089981 */ /* 0x000ee2000c2e1d00 */
[----:B-1----:R-:W-:-:S06]  /*0720*/  FMUL R0, R4, R3 ;  /* 0x0000000304007220 */ /* 0x002fcc0000400000 */
[----:B------:R-:W1:Y:S01]  /*0730*/  MUFU.RCP R22, R22 ;  /* 0x0000001600167308 */ /* 0x000e620000001000 */
[----:B------:R-:W-:Y:S01]  /*0740*/  CS2R R4, SRZ ;  /* 0x0000000000047805 */ /* 0x000fe2000001ff00 */
[----:B--2---:R-:W-:Y:S01]  /*0750*/  FMUL R23, R23, R6 ;  /* 0x0000000617177220 */ /* 0x004fe20000400000 */
[----:B-1----:R-:W-:Y:S01]  /*0760*/  FMUL R22, R22, R7 ;  /* 0x0000000716167220 */ /* 0x002fe20000400000 */
[----:B------:R-:W-:-:S06]  /*0770*/  CS2R R6, SRZ ;  /* 0x0000000000067805 */ /* 0x000fcc000001ff00 */
[----:B------:R-:W3:Y:S01]  /*0780*/  @!P1 LDG.E.128 R4, desc[UR4][R26.64] ;  /* 0x000000041a049981 */ /* 0x000ee2000c1e1d00 */
[----:B------:R-:W-:Y:S01]  /*0790*/  FADD R3, -R12, R16 ;  /* 0x000000100c037221 */ /* 0x000fe20000000100 */
[----:B------:R-:W-:Y:S01]  /*07a0*/  FADD R12, -R14, R18 ;  /* 0x000000120e0c7221 */ /* 0x000fe20000000100 */
[----:B------:R-:W-:Y:S01]  /*07b0*/  FMUL R22, R22, R15 ;  /* 0x0000000f16167220 */ /* 0x000fe20000400000 */
[----:B------:R-:W1:Y:S08]  /*07c0*/  LDC.64 R18, c[0x0][0x228] ;  /* 0x00008a00ff127b82 */ /* 0x000e700000000a00 */
[----:B------:R-:W2:Y:S01]  /*07d0*/  LDC.64 R14, c[0x0][0x230] ;  /* 0x00008c00ff0e7b82 */ /* 0x000ea20000000a00 */
[----:B------:R-:W-:Y:S01]  /*07e0*/  FMUL R23, R23, R12 ;  /* 0x0000000c17177220 */ /* 0x000fe20000400000 */
[----:B------:R-:W-:Y:S01]  /*07f0*/  FADD R21, -R13, R17 ;  /* 0x000000110d157221 */ /* 0x000fe20000000100 */
[----:B-1----:R-:W-:-:S04]  /*0800*/  IMAD.WIDE R18, R25, 0x4, R18 ;  /* 0x0000000419127825 */ /* 0x002fc800078e0212 */
[----:B---3--:R-:W-:Y:S01]  /*0810*/  FADD R12, -R11, R7 ;  /* 0x000000070b0c7221 */ /* 0x008fe20000000100 */
[----:B------:R-:W-:Y:S01]  /*0820*/  FADD R7, -R10, R6 ;  /* 0x000000060a077221 */ /* 0x000fe20000000100 */
[----:B------:R-:W-:Y:S01]  /*0830*/  FADD R17, -R8, R4 ;  /* 0x0000000408117221 */ /* 0x000fe20000000100 */
[----:B------:R-:W-:Y:S01]  /*0840*/  FADD R13, -R9, R5 ;  /* 0x00000005090d7221 */ /* 0x000fe20000000100 */
[----:B------:R-:W-:Y:S01]  /*0850*/  FMUL R12, R29, R12 ;  /* 0x0000000c1d0c7220 */ /* 0x000fe20000400000 */
[----:B------:R-:W-:Y:S01]  /*0860*/  FMUL R16, R28, R7 ;  /* 0x000000071c107220 */ /* 0x000fe20000400000 */
[----:B------:R-:W-:Y:S02]  /*0870*/  CS2R R4, SRZ ;  /* 0x0000000000047805 */ /* 0x000fe4000001ff00 */
[----:B------:R-:W-:Y:S02]  /*0880*/  CS2R R6, SRZ ;  /* 0x0000000000067805 */ /* 0x000fe4000001ff00 */
[----:B------:R-:W-:-:S02]  /*0890*/  CS2R R8, SRZ ;  /* 0x0000000000087805 */ /* 0x000fc4000001ff00 */
[----:B------:R-:W-:Y:S01]  /*08a0*/  CS2R R10, SRZ ;  /* 0x00000000000a7805 */ /* 0x000fe2000001ff00 */
[----:B--2---:R-:W-:Y:S01]  /*08b0*/  IMAD.WIDE R28, R25, 0x4, R14 ;  /* 0x00000004191c7825 */ /* 0x004fe200078e020e */
[----:B------:R-:W2:Y:S04]  /*08c0*/  @!P1 LDG.E.EL.128 R4, desc[UR4][R18.64] ;  /* 0x0000000412049981 */ /* 0x000ea8000c2e1d00 */
[----:B------:R-:W2:Y:S01]  /*08d0*/  @!P1 LDG.E.EL.128 R8, desc[UR4][R28.64] ;  /* 0x000000041c089981 */ /* 0x000ea2000c2e1d00 */
[----:B------:R-:W-:Y:S01]  /*08e0*/  FMUL R24, R24, R13 ;  /* 0x0000000d18187220 */ /* 0x000fe20000400000 */
[----:B------:R-:W-:Y:S01]  /*08f0*/  CS2R R14, SRZ ;  /* 0x00000000000e7805 */ /* 0x000fe2000001ff00 */
[----:B--2---:R-:W-:Y:S01]  /*0900*/  FFMA R7, R12, R7, R11 ;  /* 0x000000070c077223 */ /* 0x004fe2000000000b */
[----:B------:R-:W-:Y:S01]  /*0910*/  CS2R R12, SRZ ;  /* 0x00000000000c7805 */ /* 0x000fe2000001ff00 */
[----:B------:R-:W-:Y:S01]  /*0920*/  FFMA R6, R16, R6, R10 ;  /* 0x0000000610067223 */ /* 0x000fe2000000000a */
[----:B------:R-:W-:Y:S01]  /*0930*/  FMUL R11, R20, R17 ;  /* 0x00000011140b7220 */ /* 0x000fe20000400000 */
[----:B------:R-:W-:-:S03]  /*0940*/  CS2R R16, SRZ ;  /* 0x0000000000107805 */ /* 0x000fc6000001ff00 */
[----:B------:R1:W2:Y:S02]  /*0950*/  @!P0 LDG.E.EL.128 R12, desc[UR4][R18.64] ;  /* 0x00000004120c8981 */ /* 0x0002a4000c2e1d00 */
[----:B-1----:R-:W-:-:S06]  /*0960*/  CS2R R18, SRZ ;  /* 0x0000000000127805 */ /* 0x002fcc000001ff00 */
[----:B------:R-:W2:Y:S01]  /*0970*/  @!P0 LDG.E.EL.128 R16, desc[UR4][R28.64] ;  /* 0x000000041c108981 */ /* 0x000ea2000c2e1d00 */
[----:B------:R-:W-:Y:S01]  /*0980*/  FFMA R5, R24, R5, R9 ;  /* 0x0000000518057223 */ /* 0x000fe20000000009 */
[----:B------:R-:W-:Y:S01]  /*0990*/  FFMA R4, R11, R4, R8 ;  /* 0x000000040b047223 */ /* 0x000fe20000000008 */
[----:B------:R-:W-:Y:S01]  /*09a0*/  FSETP.GEU.AND P2, PT, R7, RZ, PT ;  /* 0x000000ff0700720b */ /* 0x000fe20003f4e000 */
[----:B------:R-:W-:Y:S01]  /*09b0*/  FMUL R0, R0, R21 ;  /* 0x0000001500007220 */ /* 0x000fe20000400000 */
[----:B------:R-:W-:Y:S01]  /*09c0*/  FSETP.GEU.AND P3, PT, R6, RZ, PT ;  /* 0x000000ff0600720b */ /* 0x000fe20003f6e000 */
[----:B------:R-:W-:Y:S01]  /*09d0*/  FMUL R3, R2, R3 ;  /* 0x0000000302037220 */ /* 0x000fe20000400000 */
[----:B------:R-:W-:Y:S02]  /*09e0*/  FSETP.GEU.AND P4, PT, R5, RZ, PT ;  /* 0x000000ff0500720b */ /* 0x000fe40003f8e000 */
[----:B------:R-:W-:Y:S02]  /*09f0*/  FSETP.GEU.AND P5, PT, R4, RZ, PT ;  /* 0x000000ff0400720b */ /* 0x000fe40003fae000 */
[----:B------:R-:W-:-:S02]  /*0a00*/  SEL R7, R7, RZ, P2 ;  /* 0x000000ff07077207 */ /* 0x000fc40001000000 */
[----:B------:R-:W-:Y:S02]  /*0a10*/  SEL R6, R6, RZ, P3 ;  /* 0x000000ff06067207 */ /* 0x000fe40001800000 */
[----:B------:R-:W-:Y:S02]  /*0a20*/  SEL R5, R5, RZ, P4 ;  /* 0x000000ff05057207 */ /* 0x000fe40002000000 */
[----:B------:R-:W-:-:S05]  /*0a30*/  SEL R4, R4, RZ, P5 ;  /* 0x000000ff04047207 */ /* 0x000fca0002800000 */
[----:B------:R1:W-:Y:S01]  /*0a40*/  @!P1 STG.E.128 desc[UR4][R26.64], R4 ;  /* 0x000000041a009986 */ /* 0x0003e2000c101d04 */
[----:B--2---:R-:W-:Y:S01]  /*0a50*/  FFMA R15, R22, R15, R19 ;  /* 0x0000000f160f7223 */ /* 0x004fe20000000013 */
[----:B------:R-:W-:Y:S01]  /*0a60*/  FFMA R14, R23, R14, R18 ;  /* 0x0000000e170e7223 */ /* 0x000fe20000000012 */
[----:B------:R-:W-:Y:S01]  /*0a70*/  FFMA R0, R0, R13, R17 ;  /* 0x0000000d00007223 */ /* 0x000fe20000000011 */
[----:B------:R-:W-:Y:S02]  /*0a80*/  FFMA R3, R3, R12, R16 ;  /* 0x0000000c03037223 */ /* 0x000fe40000000010 */
[----:B------:R-:W-:Y:S02]  /*0a90*/  FSETP.GEU.AND P1, PT, R15, RZ, PT ;  /* 0x000000ff0f00720b */ /* 0x000fe40003f2e000 */
[----:B------:R-:W-:Y:S02]  /*0aa0*/  FSETP.GEU.AND P2, PT, R14, RZ, PT ;  /* 0x000000ff0e00720b */ /* 0x000fe40003f4e000 */
[----:B------:R-:W-:-:S02]  /*0ab0*/  FSETP.GEU.AND P3, PT, R0, RZ, PT ;  /* 0x000000ff0000720b */ /* 0x000fc40003f6e000 */
[----:B------:R-:W-:Y:S02]  /*0ac0*/  FSETP.GEU.AND P4, PT, R3, RZ, PT ;  /* 0x000000ff0300720b */ /* 0x000fe40003f8e000 */
[----:B------:R-:W-:Y:S02]  /*0ad0*/  SEL R15, R15, RZ, P1 ;  /* 0x000000ff0f0f7207 */ /* 0x000fe40000800000 */
[----:B------:R-:W-:Y:S02]  /*0ae0*/  SEL R14, R14, RZ, P2 ;  /* 0x000000ff0e0e7207 */ /* 0x000fe40001000000 */
[----:B------:R-:W-:Y:S02]  /*0af0*/  SEL R13, R0, RZ, P3 ;  /* 0x000000ff000d7207 */ /* 0x000fe40001800000 */
[----:B------:R-:W-:Y:S01]  /*0b00*/  SEL R12, R3, RZ, P4 ;  /* 0x000000ff030c7207 */ /* 0x000fe20002000000 */
[----:B-1----:R-:W-:Y:S06]  /*0b10*/  @P0 EXIT ;  /* 0x000000000000094d */ /* 0x002fec0003800000 */
[----:B------:R-:W-:Y:S01]  /*0b20*/  STG.E.128 desc[UR4][R26.64+0x800], R12 ;  /* 0x0008000c1a007986 */ /* 0x000fe2000c101d04 */
[----:B------:R-:W-:Y:S05]  /*0b30*/  EXIT ;  /* 0x000000000000794d */ /* 0x000fea0003800000 */
.L_x_0:
[----:B------:R-:W-:-:S00]  /*0b40*/  BRA `(.L_x_0) ;  /* 0xfffffffc00fc7947 */ /* 0x000fc0000383ffff */
[----:B------:R-:W-:-:S00]  /*0b50*/  NOP ;  /* 0x0000000000007918 */ /* 0x000fc00000000000 */
        /* <DEDUP_REMOVED lines=10> */
.L_x_1:


//--------------------- .nv.global.init           --------------------------
	.section	.nv.global.init,"aw",@progbits
.nv.global.init:
	.type		_$_str,@object
	.size		_$_str,(_$_str_$_2 - _$_str)
_$_str:
        /*0000*/ 	.byte	0x5f, 0x5f, 0x43, 0x55, 0x44, 0x41, 0x5f, 0x46, 0x54, 0x5a, 0x00
	.type		_$_str_$_2,@object
	.size		_$_str_$_2,(.L_1 - _$_str_$_2)
_$_str_$_2:
        /*000b*/ 	.byte	0x5f, 0x5f, 0x43, 0x55, 0x44, 0x41, 0x5f, 0x50, 0x52, 0x45, 0x43, 0x5f, 0x53, 0x51, 0x52, 0x54
        /*001b*/ 	.byte	0x00
.L_1:


//--------------------- .nv.constant0.triton_poi_fused__native_batch_norm_legit_no_training_relu_6 --------------------------
	.section	.nv.constant0.triton_poi_fused__native_batch_norm_legit_no_training_relu_6,"a",@progbits
	.sectionflags	@""
	.align	4
.nv.constant0.triton_poi_fused__native_batch_norm_legit_no_training_relu_6:
	.zero		572
